//
// Generated by NVIDIA NVVM Compiler
//
// Compiler Build ID: CL-36424714
// Cuda compilation tools, release 13.0, V13.0.88
// Based on NVVM 20.0.0
//

.version 9.0
.target sm_100
.address_size 64

	// .globl	_Z10sum_vectorPiS_i

.visible .entry _Z10sum_vectorPiS_i(
	.param .u64 .ptr .align 1 _Z10sum_vectorPiS_i_param_0,
	.param .u64 .ptr .align 1 _Z10sum_vectorPiS_i_param_1,
	.param .u32 _Z10sum_vectorPiS_i_param_2
)
{
	.reg .pred 	%p<7>;
	.reg .b32 	%r<41>;
	.reg .b64 	%rd<13>;

	ld.param.u64 	%rd3, [_Z10sum_vectorPiS_i_param_0];
	ld.param.u64 	%rd4, [_Z10sum_vectorPiS_i_param_1];
	ld.param.u32 	%r12, [_Z10sum_vectorPiS_i_param_2];
	cvta.to.global.u64 	%rd1, %rd4;
	cvta.to.global.u64 	%rd2, %rd3;
	mov.u32 	%r13, %ctaid.x;
	mov.u32 	%r14, %ntid.x;
	mov.u32 	%r15, %tid.x;
	mad.lo.s32 	%r39, %r13, %r14, %r15;
	mov.u32 	%r16, %nctaid.x;
	mul.lo.s32 	%r2, %r14, %r16;
	setp.ge.s32 	%p1, %r39, %r12;
	@%p1 bra 	$L__BB0_7;
	add.s32 	%r17, %r39, %r2;
	max.s32 	%r18, %r12, %r17;
	setp.lt.s32 	%p2, %r17, %r12;
	selp.u32 	%r19, 1, 0, %p2;
	add.s32 	%r20, %r17, %r19;
	sub.s32 	%r21, %r18, %r20;
	div.u32 	%r22, %r21, %r2;
	add.s32 	%r3, %r22, %r19;
	and.b32  	%r23, %r3, 3;
	setp.eq.s32 	%p3, %r23, 3;
	@%p3 bra 	$L__BB0_4;
	add.s32 	%r24, %r3, 1;
	and.b32  	%r25, %r24, 3;
	neg.s32 	%r37, %r25;
$L__BB0_3:
	.pragma "nounroll";
	mul.wide.s32 	%rd5, %r39, 4;
	add.s64 	%rd6, %rd2, %rd5;
	ld.global.u32 	%r26, [%rd6];
	atom.global.add.u32 	%r27, [%rd1], %r26;
	add.s32 	%r39, %r39, %r2;
	add.s32 	%r37, %r37, 1;
	setp.ne.s32 	%p4, %r37, 0;
	@%p4 bra 	$L__BB0_3;
$L__BB0_4:
	setp.lt.u32 	%p5, %r3, 3;
	@%p5 bra 	$L__BB0_7;
	mul.wide.s32 	%rd9, %r2, 4;
	shl.b32 	%r36, %r2, 2;
$L__BB0_6:
	mul.wide.s32 	%rd7, %r39, 4;
	add.s64 	%rd8, %rd2, %rd7;
	ld.global.u32 	%r28, [%rd8];
	atom.global.add.u32 	%r29, [%rd1], %r28;
	add.s64 	%rd10, %rd8, %rd9;
	ld.global.u32 	%r30, [%rd10];
	atom.global.add.u32 	%r31, [%rd1], %r30;
	add.s64 	%rd11, %rd10, %rd9;
	ld.global.u32 	%r32, [%rd11];
	atom.global.add.u32 	%r33, [%rd1], %r32;
	add.s64 	%rd12, %rd11, %rd9;
	ld.global.u32 	%r34, [%rd12];
	atom.global.add.u32 	%r35, [%rd1], %r34;
	add.s32 	%r39, %r36, %r39;
	setp.lt.s32 	%p6, %r39, %r12;
	@%p6 bra 	$L__BB0_6;
$L__BB0_7:
	ret;

}


// ===== COMPILED SASS (sm_100) =====

	.target	sm_100

	.elftype	@"ET_EXEC"


//--------------------- .note.nv.tkinfo           --------------------------
	.section	.note.nv.tkinfo,"",@"SHT_NOTE"
	.sectionflags	@"SHF_NOTE_NV_TKINFO"
	.tkinfo
        /*0018*/ 	.word	0x00000002
        /*0030*/ 	.string	""
        /*0030*/ 	.string	"ptxas"
        /*0030*/ 	.string	"Cuda compilation tools, release 13.0, V13.0.88"
        /*0030*/ 	.string	"Build cuda_13.0.r13.0/compiler.36424714_0"
        /*0030*/ 	.string	"-arch sm_100 -m 64 "



//--------------------- .note.nv.cuinfo           --------------------------
	.section	.note.nv.cuinfo,"",@"SHT_NOTE"
	.sectionflags	@"SHF_NOTE_NV_CUINFO"
        /*0018*/ 	.short	0x0002
        /*001a*/ 	.short	0x0064
        /*001c*/ 	.short	0x0082
	.zero		2


//--------------------- .nv.info                  --------------------------
	.section	.nv.info,"",@"SHT_CUDA_INFO"
	.align	4


	//----- nvinfo : EIATTR_REGCOUNT
	.align		4
        /*0000*/ 	.byte	0x04, 0x2f
        /*0002*/ 	.short	(.L_1 - .L_0)
	.align		4
.L_0:
        /*0004*/ 	.word	index@(_Z10sum_vectorPiS_i)
        /*0008*/ 	.word	0x00000016


	//----- nvinfo : EIATTR_FRAME_SIZE
	.align		4
.L_1:
        /*000c*/ 	.byte	0x04, 0x11
        /*000e*/ 	.short	(.L_3 - .L_2)
	.align		4
.L_2:
        /*0010*/ 	.word	index@(_Z10sum_vectorPiS_i)
        /*0014*/ 	.word	0x00000000


	//----- nvinfo : EIATTR_MIN_STACK_SIZE
	.align		4
.L_3:
        /*0018*/ 	.byte	0x04, 0x12
        /*001a*/ 	.short	(.L_5 - .L_4)
	.align		4
.L_4:
        /*001c*/ 	.word	index@(_Z10sum_vectorPiS_i)
        /*0020*/ 	.word	0x00000000
.L_5:


//--------------------- .nv.compat                --------------------------
	.section	.nv.compat,"",@"SHT_CUDA_COMPAT_INFO"
	.align	4
        /*0000*/ 	.byte	0x02, 0x09, 0x00, 0x00, 0x02, 0x02, 0x01, 0x00, 0x02, 0x05, 0x05, 0x00, 0x03, 0x07, 0x01, 0x01
        /*0010*/ 	.byte	0x02, 0x03, 0x00, 0x00, 0x02, 0x06, 0x01, 0x00, 0x04, 0x0b, 0x08, 0x00, 0x09, 0x00, 0x00, 0x00
        /*0020*/ 	.byte	0x00, 0x00, 0x00, 0x00


//--------------------- .nv.info._Z10sum_vectorPiS_i --------------------------
	.section	.nv.info._Z10sum_vectorPiS_i,"",@"SHT_CUDA_INFO"
	.sectionflags	@""
	.align	4


	//----- nvinfo : EIATTR_CUDA_API_VERSION
	.align		4
        /*0000*/ 	.byte	0x04, 0x37
        /*0002*/ 	.short	(.L_7 - .L_6)
.L_6:
        /*0004*/ 	.word	0x00000082


	//----- nvinfo : EIATTR_KPARAM_INFO
	.align		4
.L_7:
        /*0008*/ 	.byte	0x04, 0x17
        /*000a*/ 	.short	(.L_9 - .L_8)
.L_8:
        /*000c*/ 	.word	0x00000000
        /*0010*/ 	.short	0x0002
        /*0012*/ 	.short	0x0010
        /*0014*/ 	.byte	0x00, 0xf0, 0x11, 0x00


	//----- nvinfo : EIATTR_KPARAM_INFO
	.align		4
.L_9:
        /*0018*/ 	.byte	0x04, 0x17
        /*001a*/ 	.short	(.L_11 - .L_10)
.L_10:
        /*001c*/ 	.word	0x00000000
        /*0020*/ 	.short	0x0001
        /*0022*/ 	.short	0x0008
        /*0024*/ 	.byte	0x00, 0xf5, 0x21, 0x00


	//----- nvinfo : EIATTR_KPARAM_INFO
	.align		4
.L_11:
        /*0028*/ 	.byte	0x04, 0x17
        /*002a*/ 	.short	(.L_13 - .L_12)
.L_12:
        /*002c*/ 	.word	0x00000000
        /*0030*/ 	.short	0x0000
        /*0032*/ 	.short	0x0000
        /*0034*/ 	.byte	0x00, 0xf5, 0x21, 0x00


	//----- nvinfo : EIATTR_SPARSE_MMA_MASK
	.align		4
.L_13:
        /*0038*/ 	.byte	0x03, 0x50
        /*003a*/ 	.short	0x0000


	//----- nvinfo : EIATTR_MAXREG_COUNT
	.align		4
        /*003c*/ 	.byte	0x03, 0x1b
        /*003e*/ 	.short	0x00ff


	//----- nvinfo : EIATTR_MERCURY_ISA_VERSION
	.align		4
        /*0040*/ 	.byte	0x03, 0x5f
        /*0042*/ 	.short	0x0101


	//----- nvinfo : EIATTR_INT_WARP_WIDE_INSTR_OFFSETS
	.align		4
        /*0044*/ 	.byte	0x04, 0x31
        /*0046*/ 	.short	(.L_15 - .L_14)


	//   ....[0]....
.L_14:
        /*0048*/ 	.word	0x000002f0


	//   ....[1]....
        /*004c*/ 	.word	0x00000350


	//   ....[2]....
        /*0050*/ 	.word	0x00000400


	//   ....[3]....
        /*0054*/ 	.word	0x00000450


	//   ....[4]....
        /*0058*/ 	.word	0x000004a0


	//   ....[5]....
        /*005c*/ 	.word	0x000004f0


	//   ....[6]....
        /*0060*/ 	.word	0x00000540


	//----- nvinfo : EIATTR_VRC_CTA_INIT_COUNT
	.align		4
.L_15:
        /*0064*/ 	.byte	0x02, 0x4a
	.zero		1
	.zero		1


	//----- nvinfo : EIATTR_EXIT_INSTR_OFFSETS
	.align		4
        /*0068*/ 	.byte	0x04, 0x1c
        /*006a*/ 	.short	(.L_17 - .L_16)


	//   ....[0]....
.L_16:
        /*006c*/ 	.word	0x00000090


	//   ....[1]....
        /*0070*/ 	.word	0x000003b0


	//   ....[2]....
        /*0074*/ 	.word	0x00000590


	//----- nvinfo : EIATTR_CRS_STACK_SIZE
	.align		4
.L_17:
        /*0078*/ 	.byte	0x04, 0x1e
        /*007a*/ 	.short	(.L_19 - .L_18)
.L_18:
        /*007c*/ 	.word	0x00000000


	//----- nvinfo : EIATTR_CBANK_PARAM_SIZE
	.align		4
.L_19:
        /*0080*/ 	.byte	0x03, 0x19
        /*0082*/ 	.short	0x0014


	//----- nvinfo : EIATTR_PARAM_CBANK
	.align		4
        /*0084*/ 	.byte	0x04, 0x0a
        /*0086*/ 	.short	(.L_21 - .L_20)
	.align		4
.L_20:
        /*0088*/ 	.word	index@(.nv.constant0._Z10sum_vectorPiS_i)
        /*008c*/ 	.short	0x0380
        /*008e*/ 	.short	0x0014


	//----- nvinfo : EIATTR_SW_WAR
	.align		4
.L_21:
        /*0090*/ 	.byte	0x04, 0x36
        /*0092*/ 	.short	(.L_23 - .L_22)
.L_22:
        /*0094*/ 	.word	0x00000008
.L_23:


//--------------------- .nv.callgraph             --------------------------
	.section	.nv.callgraph,"",@"SHT_CUDA_CALLGRAPH"
	.align	4
	.sectionentsize	8
	.align		4
        /*0000*/ 	.word	0x00000000
	.align		4
        /*0004*/ 	.word	0xffffffff
	.align		4
        /*0008*/ 	.word	0x00000000
	.align		4
        /*000c*/ 	.word	0xfffffffe
	.align		4
        /*0010*/ 	.word	0x00000000
	.align		4
        /*0014*/ 	.word	0xfffffffd
	.align		4
        /*0018*/ 	.word	0x00000000
	.align		4
        /*001c*/ 	.word	0xfffffffc


//--------------------- .text._Z10sum_vectorPiS_i --------------------------
	.section	.text._Z10sum_vectorPiS_i,"ax",@progbits
	.align	128
        .global         _Z10sum_vectorPiS_i
        .type           _Z10sum_vectorPiS_i,@function
        .size           _Z10sum_vectorPiS_i,(.L_x_5 - _Z10sum_vectorPiS_i)
        .other          _Z10sum_vectorPiS_i,@"STO_CUDA_ENTRY STV_DEFAULT"
_Z10sum_vectorPiS_i:
.text._Z10sum_vectorPiS_i:
[----:B------:R-:W-:Y:S01]  /*0000*/  LDC R1, c[0x0][0x37c] ;  /* 0x0000df00ff017b82 */ /* 0x000fe20000000800 */
[----:B------:R-:W0:Y:S07]  /*0010*/  S2R R3, SR_TID.X ;  /* 0x0000000000037919 */ /* 0x000e2e0000002100 */
[----:B------:R-:W0:Y:S01]  /*0020*/  S2UR UR4, SR_CTAID.X ;  /* 0x00000000000479c3 */ /* 0x000e220000002500 */
[----:B------:R-:W1:Y:S07]  /*0030*/  LDCU UR8, c[0x0][0x390] ;  /* 0x00007200ff0877ac */ /* 0x000e6e0008000800 */
[----:B------:R-:W0:Y:S01]  /*0040*/  LDC R0, c[0x0][0x360] ;  /* 0x0000d800ff007b82 */ /* 0x000e220000000800 */
[----:B------:R-:W2:Y:S01]  /*0050*/  LDCU UR5, c[0x0][0x370] ;  /* 0x00006e00ff0577ac */ /* 0x000ea20008000800 */
[----:B0-----:R-:W-:-:S02]  /*0060*/  IMAD R3, R0, UR4, R3 ;  /* 0x0000000400037c24 */ /* 0x001fc4000f8e0203 */
[----:B--2---:R-:W-:-:S03]  /*0070*/  IMAD R0, R0, UR5, RZ ;  /* 0x0000000500007c24 */ /* 0x004fc6000f8e02ff */
[----:B-1----:R-:W-:-:S13]  /*0080*/  ISETP.GE.AND P0, PT, R3, UR8, PT ;  /* 0x0000000803007c0c */ /* 0x002fda000bf06270 */
[----:B------:R-:W-:Y:S05]  /*0090*/  @P0 EXIT ;  /* 0x000000000000094d */ /* 0x000fea0003800000 */
[----:B------:R-:W0:Y:S01]  /*00a0*/  I2F.U32.RP R8, R0 ;  /* 0x0000000000087306 */ /* 0x000e220000209000 */
[C---:B------:R-:W-:Y:S01]  /*00b0*/  IADD3 R2, PT, PT, R0.reuse, R3, RZ ;  /* 0x0000000300027210 */ /* 0x040fe20007ffe0ff */
[----:B------:R-:W-:Y:S01]  /*00c0*/  IMAD.MOV R9, RZ, RZ, -R0 ;  /* 0x000000ffff097224 */ /* 0x000fe200078e0a00 */
[----:B------:R-:W-:Y:S01]  /*00d0*/  ISETP.NE.U32.AND P2, PT, R0, RZ, PT ;  /* 0x000000ff0000720c */ /* 0x000fe20003f45070 */
[----:B------:R-:W1:Y:S01]  /*00e0*/  LDCU.64 UR6, c[0x0][0x358] ;  /* 0x00006b00ff0677ac */ /* 0x000e620008000a00 */
[C---:B------:R-:W-:Y:S01]  /*00f0*/  ISETP.GE.AND P0, PT, R2.reuse, UR8, PT ;  /* 0x0000000802007c0c */ /* 0x040fe2000bf06270 */
[----:B------:R-:W-:Y:S01]  /*0100*/  BSSY.RECONVERGENT B0, `(.L_x_0) ;  /* 0x000002a000007945 */ /* 0x000fe20003800200 */
[----:B------:R-:W-:Y:S02]  /*0110*/  VIMNMX R7, PT, PT, R2, UR8, !PT ;  /* 0x0000000802077c48 */ /* 0x000fe4000ffe0100 */
[----:B------:R-:W-:-:S04]  /*0120*/  SEL R6, RZ, 0x1, P0 ;  /* 0x00000001ff067807 */ /* 0x000fc80000000000 */
[----:B------:R-:W-:Y:S01]  /*0130*/  IADD3 R7, PT, PT, R7, -R2, -R6 ;  /* 0x8000000207077210 */ /* 0x000fe20007ffe806 */
[----:B0-----:R-:W0:Y:S02]  /*0140*/  MUFU.RCP R8, R8 ;  /* 0x0000000800087308 */ /* 0x001e240000001000 */
[----:B0-----:R-:W-:-:S06]  /*0150*/  VIADD R4, R8, 0xffffffe ;  /* 0x0ffffffe08047836 */ /* 0x001fcc0000000000 */
[----:B------:R0:W2:Y:S02]  /*0160*/  F2I.FTZ.U32.TRUNC.NTZ R5, R4 ;  /* 0x0000000400057305 */ /* 0x0000a4000021f000 */
[----:B0-----:R-:W-:Y:S02]  /*0170*/  IMAD.MOV.U32 R4, RZ, RZ, RZ ;  /* 0x000000ffff047224 */ /* 0x001fe400078e00ff */
[----:B--2---:R-:W-:-:S04]  /*0180*/  IMAD R9, R9, R5, RZ ;  /* 0x0000000509097224 */ /* 0x004fc800078e02ff */
[----:B------:R-:W-:-:S06]  /*0190*/  IMAD.HI.U32 R8, R5, R9, R4 ;  /* 0x0000000905087227 */ /* 0x000fcc00078e0004 */
[----:B------:R-:W-:-:S04]  /*01a0*/  IMAD.HI.U32 R5, R8, R7, RZ ;  /* 0x0000000708057227 */ /* 0x000fc800078e00ff */
[----:B------:R-:W-:-:S04]  /*01b0*/  IMAD.MOV R2, RZ, RZ, -R5 ;  /* 0x000000ffff027224 */ /* 0x000fc800078e0a05 */
[----:B------:R-:W-:-:S05]  /*01c0*/  IMAD R7, R0, R2, R7 ;  /* 0x0000000200077224 */ /* 0x000fca00078e0207 */
[----:B------:R-:W-:-:S13]  /*01d0*/  ISETP.GE.U32.AND P0, PT, R7, R0, PT ;  /* 0x000000000700720c */ /* 0x000fda0003f06070 */
[----:B------:R-:W-:Y:S01]  /*01e0*/  @P0 IADD3 R7, PT, PT, -R0, R7, RZ ;  /* 0x0000000700070210 */ /* 0x000fe20007ffe1ff */
[----:B------:R-:W-:-:S03]  /*01f0*/  @P0 VIADD R5, R5, 0x1 ;  /* 0x0000000105050836 */ /* 0x000fc60000000000 */
[----:B------:R-:W-:-:S13]  /*0200*/  ISETP.GE.U32.AND P1, PT, R7, R0, PT ;  /* 0x000000000700720c */ /* 0x000fda0003f26070 */
[----:B------:R-:W-:Y:S01]  /*0210*/  @P1 VIADD R5, R5, 0x1 ;  /* 0x0000000105051836 */ /* 0x000fe20000000000 */
[----:B------:R-:W-:-:S04]  /*0220*/  @!P2 LOP3.LUT R5, RZ, R0, RZ, 0x33, !PT ;  /* 0x00000000ff05a212 */ /* 0x000fc800078e33ff */
[----:B------:R-:W-:-:S04]  /*0230*/  IADD3 R2, PT, PT, R6, R5, RZ ;  /* 0x0000000506027210 */ /* 0x000fc80007ffe0ff */
[C---:B------:R-:W-:Y:S02]  /*0240*/  LOP3.LUT R4, R2.reuse, 0x3, RZ, 0xc0, !PT ;  /* 0x0000000302047812 */ /* 0x040fe400078ec0ff */
[----:B------:R-:W-:Y:S02]  /*0250*/  ISETP.GE.U32.AND P0, PT, R2, 0x3, PT ;  /* 0x000000030200780c */ /* 0x000fe40003f06070 */
[----:B------:R-:W-:-:S13]  /*0260*/  ISETP.NE.AND P1, PT, R4, 0x3, PT ;  /* 0x000000030400780c */ /* 0x000fda0003f25270 */
[----:B-1----:R-:W-:Y:S05]  /*0270*/  @!P1 BRA `(.L_x_1) ;  /* 0x0000000000489947 */ /* 0x002fea0003800000 */
[----:B------:R-:W0:Y:S01]  /*0280*/  LDC.64 R6, c[0x0][0x388] ;  /* 0x0000e200ff067b82 */ /* 0x000e220000000a00 */
[----:B------:R-:W-:-:S05]  /*0290*/  VIADD R2, R2, 0x1 ;  /* 0x0000000102027836 */ /* 0x000fca0000000000 */
[----:B------:R-:W-:Y:S02]  /*02a0*/  LOP3.LUT R2, R2, 0x3, RZ, 0xc0, !PT ;  /* 0x0000000302027812 */ /* 0x000fe400078ec0ff */
[----:B------:R-:W1:Y:S02]  /*02b0*/  LDC.64 R8, c[0x0][0x380] ;  /* 0x0000e000ff087b82 */ /* 0x000e640000000a00 */
[----:B------:R-:W-:-:S07]  /*02c0*/  IADD3 R2, PT, PT, -R2, RZ, RZ ;  /* 0x000000ff02027210 */ /* 0x000fce0007ffe1ff */
.L_x_2:
[----:B-1----:R-:W-:-:S06]  /*02d0*/  IMAD.WIDE R4, R3, 0x4, R8 ;  /* 0x0000000403047825 */ /* 0x002fcc00078e0208 */
[----:B------:R-:W2:Y:S01]  /*02e0*/  LDG.E R4, desc[UR6][R4.64] ;  /* 0x0000000604047981 */ /* 0x000ea2000c1e1900 */
[----:B------:R-:W-:Y:S02]  /*02f0*/  VOTEU.ANY UR4, UPT, PT ;  /* 0x0000000000047886 */ /* 0x000fe400038e0100 */
[----:B------:R-:W-:Y:S01]  /*0300*/  UFLO.U32 UR4, UR4 ;  /* 0x00000004000472bd */ /* 0x000fe200080e0000 */
[----:B------:R-:W1:Y:S01]  /*0310*/  S2R R10, SR_LANEID ;  /* 0x00000000000a7919 */ /* 0x000e620000000000 */
[----:B------:R-:W-:Y:S01]  /*0320*/  IADD3 R2, PT, PT, R2, 0x1, RZ ;  /* 0x0000000102027810 */ /* 0x000fe20007ffe0ff */
[----:B------:R-:W-:-:S03]  /*0330*/  IMAD.IADD R3, R0, 0x1, R3 ;  /* 0x0000000100037824 */ /* 0x000fc600078e0203 */
[----:B-1----:R-:W-:Y:S01]  /*0340*/  ISETP.EQ.U32.AND P1, PT, R10, UR4, PT ;  /* 0x000000040a007c0c */ /* 0x002fe2000bf22070 */
[----:B--2---:R-:W1:Y:S02]  /*0350*/  REDUX.SUM UR5, R4 ;  /* 0x00000000040573c4 */ /* 0x004e64000000c000 */
[----:B-1----:R-:W-:-:S10]  /*0360*/  IMAD.U32 R11, RZ, RZ, UR5 ;  /* 0x00000005ff0b7e24 */ /* 0x002fd4000f8e00ff */
[----:B0-----:R2:W-:Y:S01]  /*0370*/  @P1 REDG.E.ADD.STRONG.GPU desc[UR6][R6.64], R11 ;  /* 0x0000000b0600198e */ /* 0x0015e2000c12e106 */
[----:B------:R-:W-:-:S13]  /*0380*/  ISETP.NE.AND P1, PT, R2, RZ, PT ;  /* 0x000000ff0200720c */ /* 0x000fda0003f25270 */
[----:B--2---:R-:W-:Y:S05]  /*0390*/  @P1 BRA `(.L_x_2) ;  /* 0xfffffffc00cc1947 */ /* 0x004fea000383ffff */
.L_x_1:
[----:B------:R-:W-:Y:S05]  /*03a0*/  BSYNC.RECONVERGENT B0 ;  /* 0x0000000000007941 */ /* 0x000fea0003800200 */
.L_x_0:
[----:B------:R-:W-:Y:S05]  /*03b0*/  @!P0 EXIT ;  /* 0x000000000000894d */ /* 0x000fea0003800000 */
[----:B------:R-:W0:Y:S08]  /*03c0*/  LDC.64 R6, c[0x0][0x388] ;  /* 0x0000e200ff067b82 */ /* 0x000e300000000a00 */
[----:B------:R-:W1:Y:S02]  /*03d0*/  LDC.64 R4, c[0x0][0x380] ;  /* 0x0000e000ff047b82 */ /* 0x000e640000000a00 */
.L_x_3:
[----:B-1----:R-:W-:-:S05]  /*03e0*/  IMAD.WIDE R10, R3, 0x4, R4 ;  /* 0x00000004030a7825 */ /* 0x002fca00078e0204 */
[----:B------:R-:W2:Y:S01]  /*03f0*/  LDG.E R2, desc[UR6][R10.64] ;  /* 0x000000060a027981 */ /* 0x000ea2000c1e1900 */
[----:B------:R-:W-:Y:S02]  /*0400*/  VOTEU.ANY UR4, UPT, PT ;  /* 0x0000000000047886 */ /* 0x000fe400038e0100 */
[----:B------:R-:W-:Y:S01]  /*0410*/  UFLO.U32 UR4, UR4 ;  /* 0x00000004000472bd */ /* 0x000fe200080e0000 */
[----:B------:R-:W1:Y:S05]  /*0420*/  S2R R8, SR_LANEID ;  /* 0x0000000000087919 */ /* 0x000e6a0000000000 */
[----:B-1----:R-:W-:Y:S01]  /*0430*/  ISETP.EQ.U32.AND P0, PT, R8, UR4, PT ;  /* 0x0000000408007c0c */ /* 0x002fe2000bf02070 */
[----:B------:R-:W-:Y:S01]  /*0440*/  IMAD.WIDE R8, R0, 0x4, R10 ;  /* 0x0000000400087825 */ /* 0x000fe200078e020a */
[----:B--2---:R-:W1:Y:S02]  /*0450*/  REDUX.SUM UR5, R2 ;  /* 0x00000000020573c4 */ /* 0x004e64000000c000 */
[----:B-1----:R-:W-:-:S09]  /*0460*/  MOV R15, UR5 ;  /* 0x00000005000f7c02 */ /* 0x002fd20008000f00 */
[----:B0-----:R2:W-:Y:S04]  /*0470*/  @P0 REDG.E.ADD.STRONG.GPU desc[UR6][R6.64], R15 ;  /* 0x0000000f0600098e */ /* 0x0015e8000c12e106 */
[----:B------:R-:W3:Y:S01]  /*0480*/  LDG.E R14, desc[UR6][R8.64] ;  /* 0x00000006080e7981 */ /* 0x000ee2000c1e1900 */
[----:B------:R-:W-:Y:S01]  /*0490*/  IMAD.WIDE R10, R0, 0x4, R8 ;  /* 0x00000004000a7825 */ /* 0x000fe200078e0208 */
[----:B---3--:R-:W0:Y:S03]  /*04a0*/  REDUX.SUM UR4, R14 ;  /* 0x000000000e0473c4 */ /* 0x008e26000000c000 */
[----:B0-----:R-:W-:-:S05]  /*04b0*/  IMAD.U32 R17, RZ, RZ, UR4 ;  /* 0x00000004ff117e24 */ /* 0x001fca000f8e00ff */
[----:B------:R2:W-:Y:S04]  /*04c0*/  @P0 REDG.E.ADD.STRONG.GPU desc[UR6][R6.64], R17 ;  /* 0x000000110600098e */ /* 0x0005e8000c12e106 */
[----:B------:R-:W3:Y:S01]  /*04d0*/  LDG.E R2, desc[UR6][R10.64] ;  /* 0x000000060a027981 */ /* 0x000ee2000c1e1900 */
[----:B------:R-:W-:Y:S01]  /*04e0*/  IMAD.WIDE R12, R0, 0x4, R10 ;  /* 0x00000004000c7825 */ /* 0x000fe200078e020a */
[----:B---3--:R-:W0:Y:S02]  /*04f0*/  REDUX.SUM UR4, R2 ;  /* 0x00000000020473c4 */ /* 0x008e24000000c000 */
[----:B0-----:R-:W-:-:S05]  /*0500*/  MOV R19, UR4 ;  /* 0x0000000400137c02 */ /* 0x001fca0008000f00 */
[----:B------:R2:W-:Y:S04]  /*0510*/  @P0 REDG.E.ADD.STRONG.GPU desc[UR6][R6.64], R19 ;  /* 0x000000130600098e */ /* 0x0005e8000c12e106 */
[----:B------:R-:W3:Y:S01]  /*0520*/  LDG.E R12, desc[UR6][R12.64] ;  /* 0x000000060c0c7981 */ /* 0x000ee2000c1e1900 */
[----:B------:R-:W-:Y:S01]  /*0530*/  LEA R3, R0, R3, 0x2 ;  /* 0x0000000300037211 */ /* 0x000fe200078e10ff */
[----:B---3--:R-:W0:Y:S02]  /*0540*/  REDUX.SUM UR4, R12 ;  /* 0x000000000c0473c4 */ /* 0x008e24000000c000 */
[----:B0-----:R-:W-:-:S05]  /*0550*/  IMAD.U32 R9, RZ, RZ, UR4 ;  /* 0x00000004ff097e24 */ /* 0x001fca000f8e00ff */
[----:B------:R2:W-:Y:S01]  /*0560*/  @P0 REDG.E.ADD.STRONG.GPU desc[UR6][R6.64], R9 ;  /* 0x000000090600098e */ /* 0x0005e2000c12e106 */
[----:B------:R-:W-:-:S13]  /*0570*/  ISETP.GE.AND P0, PT, R3, UR8, PT ;  /* 0x0000000803007c0c */ /* 0x000fda000bf06270 */
[----:B--2---:R-:W-:Y:S05]  /*0580*/  @!P0 BRA `(.L_x_3) ;  /* 0xfffffffc00948947 */ /* 0x004fea000383ffff */
[----:B------:R-:W-:Y:S05]  /*0590*/  EXIT ;  /* 0x000000000000794d */ /* 0x000fea0003800000 */
.L_x_4:
[----:B------:R-:W-:-:S00]  /*05a0*/  BRA `(.L_x_4) ;  /* 0xfffffffc00fc7947 */ /* 0x000fc0000383ffff */
[----:B------:R-:W-:-:S00]  /*05b0*/  NOP ;  /* 0x0000000000007918 */ /* 0x000fc00000000000 */
        /* <DEDUP_REMOVED lines=12> */
.L_x_5:


//--------------------- .nv.shared.reserved.0     --------------------------
	.section	.nv.shared.reserved.0,"aw",@nobits
	.weak		__nv_reservedSMEM_offset_0_alias
	.size		__nv_reservedSMEM_offset_0_alias, 0, 64
	.other		__nv_reservedSMEM_offset_0_alias,@"STO_CUDA_RESERVED_SHARED STV_DEFAULT"
__nv_reservedSMEM_offset_0_alias:
	.zero		0
	.zero		64


//--------------------- .nv.constant0._Z10sum_vectorPiS_i --------------------------
	.section	.nv.constant0._Z10sum_vectorPiS_i,"a",@progbits
	.sectionflags	@""
	.align	4
.nv.constant0._Z10sum_vectorPiS_i:
	.zero		916


//--------------------- SYMBOLS --------------------------

	.type		.nv.reservedSmem.offset0,@object
	.size		.nv.reservedSmem.offset0,0x4
